//
// Generated by NVIDIA NVVM Compiler
//
// Compiler Build ID: CL-36424714
// Cuda compilation tools, release 13.0, V13.0.88
// Based on NVVM 20.0.0
//

.version 9.0
.target sm_100
.address_size 64

	// .globl	_Z17mandelbrot_kernelPjjjdddi

.visible .entry _Z17mandelbrot_kernelPjjjdddi(
	.param .u64 .ptr .align 1 _Z17mandelbrot_kernelPjjjdddi_param_0,
	.param .u32 _Z17mandelbrot_kernelPjjjdddi_param_1,
	.param .u32 _Z17mandelbrot_kernelPjjjdddi_param_2,
	.param .f64 _Z17mandelbrot_kernelPjjjdddi_param_3,
	.param .f64 _Z17mandelbrot_kernelPjjjdddi_param_4,
	.param .f64 _Z17mandelbrot_kernelPjjjdddi_param_5,
	.param .u32 _Z17mandelbrot_kernelPjjjdddi_param_6
)
{
	.reg .pred 	%p<14>;
	.reg .b32 	%r<43>;
	.reg .b32 	%f<71>;
	.reg .b64 	%rd<5>;
	.reg .b64 	%fd<40>;

	ld.param.u64 	%rd1, [_Z17mandelbrot_kernelPjjjdddi_param_0];
	ld.param.u32 	%r9, [_Z17mandelbrot_kernelPjjjdddi_param_1];
	ld.param.u32 	%r12, [_Z17mandelbrot_kernelPjjjdddi_param_2];
	ld.param.f64 	%fd13, [_Z17mandelbrot_kernelPjjjdddi_param_3];
	ld.param.f64 	%fd14, [_Z17mandelbrot_kernelPjjjdddi_param_4];
	ld.param.f64 	%fd15, [_Z17mandelbrot_kernelPjjjdddi_param_5];
	ld.param.u32 	%r11, [_Z17mandelbrot_kernelPjjjdddi_param_6];
	mov.u32 	%r13, %ctaid.x;
	mov.u32 	%r14, %ntid.x;
	mov.u32 	%r15, %tid.x;
	mad.lo.s32 	%r1, %r13, %r14, %r15;
	mov.u32 	%r16, %ctaid.y;
	mov.u32 	%r17, %ntid.y;
	mov.u32 	%r18, %tid.y;
	mad.lo.s32 	%r19, %r16, %r17, %r18;
	setp.ge.u32 	%p1, %r1, %r9;
	setp.ge.u32 	%p2, %r19, %r12;
	or.pred  	%p3, %p1, %p2;
	@%p3 bra 	$L__BB0_9;
	cvt.rn.f64.u32 	%fd17, %r1;
	cvt.rn.f64.u32 	%fd18, %r9;
	mul.f64 	%fd19, %fd18, 0d3FE0000000000000;
	sub.f64 	%fd20, %fd17, %fd19;
	fma.rn.f64 	%fd1, %fd20, %fd15, %fd13;
	cvt.rn.f64.u32 	%fd21, %r19;
	cvt.rn.f64.u32 	%fd22, %r12;
	mul.f64 	%fd23, %fd22, 0d3FE0000000000000;
	sub.f64 	%fd24, %fd21, %fd23;
	fma.rn.f64 	%fd2, %fd24, %fd15, %fd14;
	mov.b32 	%r41, 0;
	mov.f64 	%fd38, 0d0000000000000000;
	mov.f64 	%fd39, %fd38;
$L__BB0_2:
	setp.ge.s32 	%p4, %r41, %r11;
	@%p4 bra 	$L__BB0_6;
	mul.f64 	%fd25, %fd38, %fd38;
	mul.f64 	%fd26, %fd39, %fd39;
	sub.f64 	%fd27, %fd25, %fd26;
	add.f64 	%fd5, %fd1, %fd27;
	add.f64 	%fd28, %fd38, %fd38;
	fma.rn.f64 	%fd39, %fd28, %fd39, %fd2;
	mul.f64 	%fd7, %fd5, %fd5;
	mul.f64 	%fd8, %fd39, %fd39;
	add.f64 	%fd29, %fd8, %fd7;
	setp.gt.f64 	%p5, %fd29, 0d4010000000000000;
	@%p5 bra 	$L__BB0_5;
	sub.f64 	%fd30, %fd7, %fd8;
	add.f64 	%fd38, %fd1, %fd30;
	add.f64 	%fd31, %fd5, %fd5;
	fma.rn.f64 	%fd39, %fd39, %fd31, %fd2;
	add.s32 	%r41, %r41, 2;
	mul.f64 	%fd32, %fd39, %fd39;
	fma.rn.f64 	%fd33, %fd38, %fd38, %fd32;
	setp.gt.f64 	%p6, %fd33, 0d4010000000000000;
	@%p6 bra 	$L__BB0_6;
	bra.uni 	$L__BB0_2;
$L__BB0_5:
	add.s32 	%r41, %r41, 1;
	mov.f64 	%fd38, %fd5;
$L__BB0_6:
	setp.eq.s32 	%p7, %r41, %r11;
	mov.b32 	%r42, -16777216;
	@%p7 bra 	$L__BB0_8;
	cvt.rn.f32.s32 	%f1, %r41;
	mul.f64 	%fd34, %fd39, %fd39;
	fma.rn.f64 	%fd35, %fd38, %fd38, %fd34;
	cvt.rn.f32.f64 	%f2, %fd35;
	sqrt.rn.f32 	%f3, %f2;
	setp.lt.f32 	%p8, %f3, 0f00800000;
	mul.f32 	%f4, %f3, 0f4B000000;
	selp.f32 	%f5, %f4, %f3, %p8;
	selp.f32 	%f6, 0fC1B80000, 0f00000000, %p8;
	mov.b32 	%r22, %f5;
	add.s32 	%r23, %r22, -1060439283;
	and.b32  	%r24, %r23, -8388608;
	sub.s32 	%r25, %r22, %r24;
	mov.b32 	%f7, %r25;
	cvt.rn.f32.s32 	%f8, %r24;
	fma.rn.f32 	%f9, %f8, 0f34000000, %f6;
	add.f32 	%f10, %f7, 0fBF800000;
	fma.rn.f32 	%f11, %f10, 0f3DC6B27F, 0fBE2C7F30;
	fma.rn.f32 	%f12, %f11, %f10, 0f3E2FCF2A;
	fma.rn.f32 	%f13, %f12, %f10, 0fBE374E43;
	fma.rn.f32 	%f14, %f13, %f10, 0f3E520BF4;
	fma.rn.f32 	%f15, %f14, %f10, 0fBE763C8B;
	fma.rn.f32 	%f16, %f15, %f10, 0f3E93BF99;
	fma.rn.f32 	%f17, %f16, %f10, 0fBEB8AA49;
	fma.rn.f32 	%f18, %f17, %f10, 0f3EF6384A;
	fma.rn.f32 	%f19, %f18, %f10, 0fBF38AA3B;
	mul.f32 	%f20, %f10, %f19;
	mul.f32 	%f21, %f10, %f20;
	fma.rn.f32 	%f22, %f10, 0f3FB8AA3B, %f21;
	add.f32 	%f23, %f9, %f22;
	setp.gt.u32 	%p9, %r22, 2139095039;
	fma.rn.f32 	%f24, %f5, 0f7F800000, 0f7F800000;
	selp.f32 	%f25, %f24, %f23, %p9;
	setp.eq.f32 	%p10, %f5, 0f00000000;
	selp.f32 	%f26, 0fFF800000, %f25, %p10;
	setp.lt.f32 	%p11, %f26, 0f00800000;
	mul.f32 	%f27, %f26, 0f4B000000;
	selp.f32 	%f28, %f27, %f26, %p11;
	selp.f32 	%f29, 0fC1B80000, 0f00000000, %p11;
	mov.b32 	%r26, %f28;
	add.s32 	%r27, %r26, -1060439283;
	and.b32  	%r28, %r27, -8388608;
	sub.s32 	%r29, %r26, %r28;
	mov.b32 	%f30, %r29;
	cvt.rn.f32.s32 	%f31, %r28;
	fma.rn.f32 	%f32, %f31, 0f34000000, %f29;
	add.f32 	%f33, %f30, 0fBF800000;
	fma.rn.f32 	%f34, %f33, 0f3DC6B27F, 0fBE2C7F30;
	fma.rn.f32 	%f35, %f34, %f33, 0f3E2FCF2A;
	fma.rn.f32 	%f36, %f35, %f33, 0fBE374E43;
	fma.rn.f32 	%f37, %f36, %f33, 0f3E520BF4;
	fma.rn.f32 	%f38, %f37, %f33, 0fBE763C8B;
	fma.rn.f32 	%f39, %f38, %f33, 0f3E93BF99;
	fma.rn.f32 	%f40, %f39, %f33, 0fBEB8AA49;
	fma.rn.f32 	%f41, %f40, %f33, 0f3EF6384A;
	fma.rn.f32 	%f42, %f41, %f33, 0fBF38AA3B;
	mul.f32 	%f43, %f33, %f42;
	mul.f32 	%f44, %f33, %f43;
	fma.rn.f32 	%f45, %f33, 0f3FB8AA3B, %f44;
	add.f32 	%f46, %f32, %f45;
	setp.gt.u32 	%p12, %r26, 2139095039;
	fma.rn.f32 	%f47, %f28, 0f7F800000, 0f7F800000;
	selp.f32 	%f48, %f47, %f46, %p12;
	setp.eq.f32 	%p13, %f28, 0f00000000;
	selp.f32 	%f49, 0fFF800000, %f48, %p13;
	sub.f32 	%f50, %f1, %f49;
	add.f32 	%f51, %f50, 0f40800000;
	cvt.rn.f32.s32 	%f52, %r11;
	div.rn.f32 	%f53, %f51, %f52;
	mov.f32 	%f54, 0f3F800000;
	sub.f32 	%f55, %f54, %f53;
	mul.f32 	%f56, %f55, 0f41100000;
	mul.f32 	%f57, %f53, %f56;
	mul.f32 	%f58, %f53, %f57;
	mul.f32 	%f59, %f53, %f58;
	mul.f32 	%f60, %f59, 0f437F0000;
	cvt.rzi.u32.f32 	%r30, %f60;
	mul.f32 	%f61, %f55, 0f41700000;
	mul.f32 	%f62, %f55, %f61;
	mul.f32 	%f63, %f53, %f62;
	mul.f32 	%f64, %f53, %f63;
	mul.f32 	%f65, %f64, 0f437F0000;
	cvt.rzi.u32.f32 	%r31, %f65;
	mul.f32 	%f66, %f55, 0f41080000;
	mul.f32 	%f67, %f55, %f66;
	mul.f32 	%f68, %f55, %f67;
	mul.f32 	%f69, %f53, %f68;
	mul.f32 	%f70, %f69, 0f437F0000;
	cvt.rzi.u32.f32 	%r32, %f70;
	shl.b32 	%r33, %r30, 16;
	shl.b32 	%r34, %r31, 8;
	and.b32  	%r35, %r34, 65280;
	or.b32  	%r36, %r35, %r33;
	and.b32  	%r37, %r32, 255;
	or.b32  	%r38, %r36, %r37;
	or.b32  	%r42, %r38, -16777216;
$L__BB0_8:
	mad.lo.s32 	%r39, %r9, %r19, %r1;
	cvta.to.global.u64 	%rd2, %rd1;
	mul.wide.u32 	%rd3, %r39, 4;
	add.s64 	%rd4, %rd2, %rd3;
	st.global.u32 	[%rd4], %r42;
$L__BB0_9:
	ret;

}


// ===== COMPILED SASS (sm_100) =====

	.target	sm_100

	.elftype	@"ET_EXEC"


//--------------------- .note.nv.tkinfo           --------------------------
	.section	.note.nv.tkinfo,"",@"SHT_NOTE"
	.sectionflags	@"SHF_NOTE_NV_TKINFO"
	.tkinfo
        /*0018*/ 	.word	0x00000002
        /*0030*/ 	.string	""
        /*0030*/ 	.string	"ptxas"
        /*0030*/ 	.string	"Cuda compilation tools, release 13.0, V13.0.88"
        /*0030*/ 	.string	"Build cuda_13.0.r13.0/compiler.36424714_0"
        /*0030*/ 	.string	"-arch sm_100 -m 64 "



//--------------------- .note.nv.cuinfo           --------------------------
	.section	.note.nv.cuinfo,"",@"SHT_NOTE"
	.sectionflags	@"SHF_NOTE_NV_CUINFO"
        /*0018*/ 	.short	0x0002
        /*001a*/ 	.short	0x0064
        /*001c*/ 	.short	0x0082
	.zero		2


//--------------------- .nv.info                  --------------------------
	.section	.nv.info,"",@"SHT_CUDA_INFO"
	.align	4


	//----- nvinfo : EIATTR_REGCOUNT
	.align		4
        /*0000*/ 	.byte	0x04, 0x2f
        /*0002*/ 	.short	(.L_1 - .L_0)
	.align		4
.L_0:
        /*0004*/ 	.word	index@(_Z17mandelbrot_kernelPjjjdddi)
        /*0008*/ 	.word	0x00000016


	//----- nvinfo : EIATTR_FRAME_SIZE
	.align		4
.L_1:
        /*000c*/ 	.byte	0x04, 0x11
        /*000e*/ 	.short	(.L_3 - .L_2)
	.align		4
.L_2:
        /*0010*/ 	.word	index@($__internal_1_$__cuda_sm3x_div_rn_noftz_f32_slowpath)
        /*0014*/ 	.word	0x00000000


	//----- nvinfo : EIATTR_FRAME_SIZE
	.align		4
.L_3:
        /*0018*/ 	.byte	0x04, 0x11
        /*001a*/ 	.short	(.L_5 - .L_4)
	.align		4
.L_4:
        /*001c*/ 	.word	index@($__internal_0_$__cuda_sm20_sqrt_rn_f32_slowpath)
        /*0020*/ 	.word	0x00000000


	//----- nvinfo : EIATTR_FRAME_SIZE
	.align		4
.L_5:
        /*0024*/ 	.byte	0x04, 0x11
        /*0026*/ 	.short	(.L_7 - .L_6)
	.align		4
.L_6:
        /*0028*/ 	.word	index@(_Z17mandelbrot_kernelPjjjdddi)
        /*002c*/ 	.word	0x00000000


	//----- nvinfo : EIATTR_MIN_STACK_SIZE
	.align		4
.L_7:
        /*0030*/ 	.byte	0x04, 0x12
        /*0032*/ 	.short	(.L_9 - .L_8)
	.align		4
.L_8:
        /*0034*/ 	.word	index@(_Z17mandelbrot_kernelPjjjdddi)
        /*0038*/ 	.word	0x00000000
.L_9:


//--------------------- .nv.compat                --------------------------
	.section	.nv.compat,"",@"SHT_CUDA_COMPAT_INFO"
	.align	4
        /*0000*/ 	.byte	0x02, 0x09, 0x00, 0x00, 0x02, 0x02, 0x01, 0x00, 0x02, 0x05, 0x05, 0x00, 0x03, 0x07, 0x01, 0x01
        /*0010*/ 	.byte	0x02, 0x03, 0x00, 0x00, 0x02, 0x06, 0x01, 0x00, 0x04, 0x0b, 0x08, 0x00, 0x01, 0x00, 0x00, 0x00
        /*0020*/ 	.byte	0x00, 0x00, 0x00, 0x00


//--------------------- .nv.info._Z17mandelbrot_kernelPjjjdddi --------------------------
	.section	.nv.info._Z17mandelbrot_kernelPjjjdddi,"",@"SHT_CUDA_INFO"
	.sectionflags	@""
	.align	4


	//----- nvinfo : EIATTR_CUDA_API_VERSION
	.align		4
        /*0000*/ 	.byte	0x04, 0x37
        /*0002*/ 	.short	(.L_11 - .L_10)
.L_10:
        /*0004*/ 	.word	0x00000082


	//----- nvinfo : EIATTR_KPARAM_INFO
	.align		4
.L_11:
        /*0008*/ 	.byte	0x04, 0x17
        /*000a*/ 	.short	(.L_13 - .L_12)
.L_12:
        /*000c*/ 	.word	0x00000000
        /*0010*/ 	.short	0x0006
        /*0012*/ 	.short	0x0028
        /*0014*/ 	.byte	0x00, 0xf0, 0x11, 0x00


	//----- nvinfo : EIATTR_KPARAM_INFO
	.align		4
.L_13:
        /*0018*/ 	.byte	0x04, 0x17
        /*001a*/ 	.short	(.L_15 - .L_14)
.L_14:
        /*001c*/ 	.word	0x00000000
        /*0020*/ 	.short	0x0005
        /*0022*/ 	.short	0x0020
        /*0024*/ 	.byte	0x00, 0xf0, 0x21, 0x00


	//----- nvinfo : EIATTR_KPARAM_INFO
	.align		4
.L_15:
        /*0028*/ 	.byte	0x04, 0x17
        /*002a*/ 	.short	(.L_17 - .L_16)
.L_16:
        /*002c*/ 	.word	0x00000000
        /*0030*/ 	.short	0x0004
        /*0032*/ 	.short	0x0018
        /*0034*/ 	.byte	0x00, 0xf0, 0x21, 0x00


	//----- nvinfo : EIATTR_KPARAM_INFO
	.align		4
.L_17:
        /*0038*/ 	.byte	0x04, 0x17
        /*003a*/ 	.short	(.L_19 - .L_18)
.L_18:
        /*003c*/ 	.word	0x00000000
        /*0040*/ 	.short	0x0003
        /*0042*/ 	.short	0x0010
        /*0044*/ 	.byte	0x00, 0xf0, 0x21, 0x00


	//----- nvinfo : EIATTR_KPARAM_INFO
	.align		4
.L_19:
        /*0048*/ 	.byte	0x04, 0x17
        /*004a*/ 	.short	(.L_21 - .L_20)
.L_20:
        /*004c*/ 	.word	0x00000000
        /*0050*/ 	.short	0x0002
        /*0052*/ 	.short	0x000c
        /*0054*/ 	.byte	0x00, 0xf0, 0x11, 0x00


	//----- nvinfo : EIATTR_KPARAM_INFO
	.align		4
.L_21:
        /*0058*/ 	.byte	0x04, 0x17
        /*005a*/ 	.short	(.L_23 - .L_22)
.L_22:
        /*005c*/ 	.word	0x00000000
        /*0060*/ 	.short	0x0001
        /*0062*/ 	.short	0x0008
        /*0064*/ 	.byte	0x00, 0xf0, 0x11, 0x00


	//----- nvinfo : EIATTR_KPARAM_INFO
	.align		4
.L_23:
        /*0068*/ 	.byte	0x04, 0x17
        /*006a*/ 	.short	(.L_25 - .L_24)
.L_24:
        /*006c*/ 	.word	0x00000000
        /*0070*/ 	.short	0x0000
        /*0072*/ 	.short	0x0000
        /*0074*/ 	.byte	0x00, 0xf5, 0x21, 0x00


	//----- nvinfo : EIATTR_SPARSE_MMA_MASK
	.align		4
.L_25:
        /*0078*/ 	.byte	0x03, 0x50
        /*007a*/ 	.short	0x0000


	//----- nvinfo : EIATTR_MAXREG_COUNT
	.align		4
        /*007c*/ 	.byte	0x03, 0x1b
        /*007e*/ 	.short	0x00ff


	//----- nvinfo : EIATTR_MERCURY_ISA_VERSION
	.align		4
        /*0080*/ 	.byte	0x03, 0x5f
        /*0082*/ 	.short	0x0101


	//----- nvinfo : EIATTR_VRC_CTA_INIT_COUNT
	.align		4
        /*0084*/ 	.byte	0x02, 0x4a
	.zero		1
	.zero		1


	//----- nvinfo : EIATTR_EXIT_INSTR_OFFSETS
	.align		4
        /*0088*/ 	.byte	0x04, 0x1c
        /*008a*/ 	.short	(.L_27 - .L_26)


	//   ....[0]....
.L_26:
        /*008c*/ 	.word	0x000000c0


	//   ....[1]....
        /*0090*/ 	.word	0x00000b70


	//----- nvinfo : EIATTR_CRS_STACK_SIZE
	.align		4
.L_27:
        /*0094*/ 	.byte	0x04, 0x1e
        /*0096*/ 	.short	(.L_29 - .L_28)
.L_28:
        /*0098*/ 	.word	0x00000000


	//----- nvinfo : EIATTR_CBANK_PARAM_SIZE
	.align		4
.L_29:
        /*009c*/ 	.byte	0x03, 0x19
        /*009e*/ 	.short	0x002c


	//----- nvinfo : EIATTR_PARAM_CBANK
	.align		4
        /*00a0*/ 	.byte	0x04, 0x0a
        /*00a2*/ 	.short	(.L_31 - .L_30)
	.align		4
.L_30:
        /*00a4*/ 	.word	index@(.nv.constant0._Z17mandelbrot_kernelPjjjdddi)
        /*00a8*/ 	.short	0x0380
        /*00aa*/ 	.short	0x002c


	//----- nvinfo : EIATTR_SW_WAR
	.align		4
.L_31:
        /*00ac*/ 	.byte	0x04, 0x36
        /*00ae*/ 	.short	(.L_33 - .L_32)
.L_32:
        /*00b0*/ 	.word	0x00000008
.L_33:


//--------------------- .nv.callgraph             --------------------------
	.section	.nv.callgraph,"",@"SHT_CUDA_CALLGRAPH"
	.align	4
	.sectionentsize	8
	.align		4
        /*0000*/ 	.word	0x00000000
	.align		4
        /*0004*/ 	.word	0xffffffff
	.align		4
        /*0008*/ 	.word	0x00000000
	.align		4
        /*000c*/ 	.word	0xfffffffe
	.align		4
        /*0010*/ 	.word	0x00000000
	.align		4
        /*0014*/ 	.word	0xfffffffd
	.align		4
        /*0018*/ 	.word	0x00000000
	.align		4
        /*001c*/ 	.word	0xfffffffc


//--------------------- .text._Z17mandelbrot_kernelPjjjdddi --------------------------
	.section	.text._Z17mandelbrot_kernelPjjjdddi,"ax",@progbits
	.align	128
        .global         _Z17mandelbrot_kernelPjjjdddi
        .type           _Z17mandelbrot_kernelPjjjdddi,@function
        .size           _Z17mandelbrot_kernelPjjjdddi,(.L_x_25 - _Z17mandelbrot_kernelPjjjdddi)
        .other          _Z17mandelbrot_kernelPjjjdddi,@"STO_CUDA_ENTRY STV_DEFAULT"
_Z17mandelbrot_kernelPjjjdddi:
.text._Z17mandelbrot_kernelPjjjdddi:
[----:B------:R-:W-:Y:S01]  /*0000*/  LDC R1, c[0x0][0x37c] ;  /* 0x0000df00ff017b82 */ /* 0x000fe20000000800 */
[----:B------:R-:W0:Y:S07]  /*0010*/  S2R R3, SR_TID.Y ;  /* 0x0000000000037919 */ /* 0x000e2e0000002200 */
[----:B------:R-:W1:Y:S01]  /*0020*/  LDC R5, c[0x0][0x360] ;  /* 0x0000d800ff057b82 */ /* 0x000e620000000800 */
[----:B------:R-:W2:Y:S01]  /*0030*/  LDCU.64 UR6, c[0x0][0x388] ;  /* 0x00007100ff0677ac */ /* 0x000ea20008000a00 */
[----:B------:R-:W1:Y:S06]  /*0040*/  S2R R0, SR_TID.X ;  /* 0x0000000000007919 */ /* 0x000e6c0000002100 */
[----:B------:R-:W0:Y:S08]  /*0050*/  S2UR UR5, SR_CTAID.Y ;  /* 0x00000000000579c3 */ /* 0x000e300000002600 */
[----:B------:R-:W0:Y:S08]  /*0060*/  LDC R2, c[0x0][0x364] ;  /* 0x0000d900ff027b82 */ /* 0x000e300000000800 */
[----:B------:R-:W1:Y:S01]  /*0070*/  S2UR UR4, SR_CTAID.X ;  /* 0x00000000000479c3 */ /* 0x000e620000002500 */
[----:B0-----:R-:W-:-:S05]  /*0080*/  IMAD R2, R2, UR5, R3 ;  /* 0x0000000502027c24 */ /* 0x001fca000f8e0203 */
[----:B--2---:R-:W-:Y:S01]  /*0090*/  ISETP.GE.U32.AND P0, PT, R2, UR7, PT ;  /* 0x0000000702007c0c */ /* 0x004fe2000bf06070 */
[----:B-1----:R-:W-:-:S05]  /*00a0*/  IMAD R5, R5, UR4, R0 ;  /* 0x0000000405057c24 */ /* 0x002fca000f8e0200 */
[----:B------:R-:W-:-:S13]  /*00b0*/  ISETP.GE.U32.OR P0, PT, R5, UR6, P0 ;  /* 0x0000000605007c0c */ /* 0x000fda0008706470 */
[----:B------:R-:W-:Y:S05]  /*00c0*/  @P0 EXIT ;  /* 0x000000000000094d */ /* 0x000fea0003800000 */
[----:B------:R-:W-:Y:S01]  /*00d0*/  I2F.F64.U32 R8, UR6 ;  /* 0x0000000600087d12 */ /* 0x000fe20008201800 */
[----:B------:R-:W0:Y:S01]  /*00e0*/  LDCU UR6, c[0x0][0x3a8] ;  /* 0x00007500ff0677ac */ /* 0x000e220008000800 */
[----:B------:R-:W1:Y:S01]  /*00f0*/  LDC.64 R14, c[0x0][0x390] ;  /* 0x0000e400ff0e7b82 */ /* 0x000e620000000a00 */
[----:B------:R-:W-:Y:S01]  /*0100*/  MOV R0, RZ ;  /* 0x000000ff00007202 */ /* 0x000fe20000000f00 */
[----:B------:R-:W1:Y:S04]  /*0110*/  LDCU.64 UR4, c[0x0][0x3a0] ;  /* 0x00007400ff0477ac */ /* 0x000e680008000a00 */
[----:B------:R-:W-:Y:S01]  /*0120*/  I2F.F64.U32 R12, UR7 ;  /* 0x00000007000c7d12 */ /* 0x000fe20008201800 */
[----:B------:R-:W2:Y:S01]  /*0130*/  LDCU UR7, c[0x0][0x3a8] ;  /* 0x00007500ff0777ac */ /* 0x000ea20008000800 */
[----:B------:R-:W3:Y:S06]  /*0140*/  LDC.64 R16, c[0x0][0x398] ;  /* 0x0000e600ff107b82 */ /* 0x000eec0000000a00 */
[----:B------:R-:W4:Y:S01]  /*0150*/  I2F.F64.U32 R6, R5 ;  /* 0x0000000500067312 */ /* 0x000f220000201800 */
[----:B0-----:R-:W-:-:S07]  /*0160*/  UISETP.GT.AND UP0, UPT, UR6, URZ, UPT ;  /* 0x000000ff0600728c */ /* 0x001fce000bf04270 */
[----:B------:R-:W0:Y:S01]  /*0170*/  I2F.F64.U32 R10, R2 ;  /* 0x00000002000a7312 */ /* 0x000e220000201800 */
[----:B----4-:R-:W-:Y:S01]  /*0180*/  DFMA R6, R8, -0.5, R6 ;  /* 0xbfe000000806782b */ /* 0x010fe20000000006 */
[----:B------:R-:W-:Y:S01]  /*0190*/  CS2R R8, SRZ ;  /* 0x0000000000087805 */ /* 0x000fe2000001ff00 */
[----:B0-----:R-:W-:-:S06]  /*01a0*/  DFMA R10, R12, -0.5, R10 ;  /* 0xbfe000000c0a782b */ /* 0x001fcc000000000a */
[----:B-1----:R-:W-:Y:S01]  /*01b0*/  DFMA R6, R6, UR4, R14 ;  /* 0x0000000406067c2b */ /* 0x002fe2000800000e */
[----:B------:R-:W-:Y:S01]  /*01c0*/  CS2R R12, SRZ ;  /* 0x00000000000c7805 */ /* 0x000fe2000001ff00 */
[----:B---3--:R-:W-:Y:S01]  /*01d0*/  DFMA R10, R10, UR4, R16 ;  /* 0x000000040a0a7c2b */ /* 0x008fe20008000010 */
[----:B--2---:R-:W-:Y:S10]  /*01e0*/  BRA.U !UP0, `(.L_x_0) ;  /* 0x0000000108647547 */ /* 0x004ff4000b800000 */
[----:B------:R-:W-:Y:S01]  /*01f0*/  BSSY.RECONVERGENT B0, `(.L_x_0) ;  /* 0x0000018000007945 */ /* 0x000fe20003800200 */
.L_x_3:
[----:B------:R-:W-:Y:S02]  /*0200*/  DMUL R14, R8, R8 ;  /* 0x00000008080e7228 */ /* 0x000fe40000000000 */
[----:B------:R-:W-:-:S06]  /*0210*/  DADD R16, R12, R12 ;  /* 0x000000000c107229 */ /* 0x000fcc000000000c */
[----:B------:R-:W-:Y:S02]  /*0220*/  DFMA R14, R12, R12, -R14 ;  /* 0x0000000c0c0e722b */ /* 0x000fe4000000080e */
[----:B------:R-:W-:-:S06]  /*0230*/  DFMA R8, R16, R8, R10 ;  /* 0x000000081008722b */ /* 0x000fcc000000000a */
[----:B------:R-:W-:Y:S02]  /*0240*/  DADD R12, R6, R14 ;  /* 0x00000000060c7229 */ /* 0x000fe4000000000e */
[----:B------:R-:W-:-:S06]  /*0250*/  DMUL R18, R8, R8 ;  /* 0x0000000808127228 */ /* 0x000fcc0000000000 */
[----:B------:R-:W-:-:S08]  /*0260*/  DMUL R16, R12, R12 ;  /* 0x0000000c0c107228 */ /* 0x000fd00000000000 */
[----:B------:R-:W-:-:S08]  /*0270*/  DADD R14, R16, R18 ;  /* 0x00000000100e7229 */ /* 0x000fd00000000012 */
[----:B------:R-:W-:-:S14]  /*0280*/  DSETP.GT.AND P0, PT, R14, 4, PT ;  /* 0x401000000e00742a */ /* 0x000fdc0003f04000 */
[----:B------:R-:W-:Y:S05]  /*0290*/  @P0 BRA `(.L_x_1) ;  /* 0x0000000000300947 */ /* 0x000fea0003800000 */
[----:B------:R-:W-:Y:S01]  /*02a0*/  DADD R14, R12, R12 ;  /* 0x000000000c0e7229 */ /* 0x000fe2000000000c */
[----:B------:R-:W-:Y:S01]  /*02b0*/  VIADD R0, R0, 0x2 ;  /* 0x0000000200007836 */ /* 0x000fe20000000000 */
[----:B------:R-:W-:-:S06]  /*02c0*/  DADD R12, R16, -R18 ;  /* 0x00000000100c7229 */ /* 0x000fcc0000000812 */
[----:B------:R-:W-:Y:S02]  /*02d0*/  DFMA R8, R8, R14, R10 ;  /* 0x0000000e0808722b */ /* 0x000fe4000000000a */
[----:B------:R-:W-:-:S06]  /*02e0*/  DADD R12, R6, R12 ;  /* 0x00000000060c7229 */ /* 0x000fcc000000000c */
[----:B------:R-:W-:-:S08]  /*02f0*/  DMUL R14, R8, R8 ;  /* 0x00000008080e7228 */ /* 0x000fd00000000000 */
[----:B------:R-:W-:-:S08]  /*0300*/  DFMA R14, R12, R12, R14 ;  /* 0x0000000c0c0e722b */ /* 0x000fd0000000000e */
[----:B------:R-:W-:-:S14]  /*0310*/  DSETP.GT.AND P0, PT, R14, 4, PT ;  /* 0x401000000e00742a */ /* 0x000fdc0003f04000 */
[----:B------:R-:W-:Y:S05]  /*0320*/  @P0 BRA `(.L_x_2) ;  /* 0x0000000000100947 */ /* 0x000fea0003800000 */
[----:B------:R-:W-:-:S13]  /*0330*/  ISETP.GE.AND P0, PT, R0, UR7, PT ;  /* 0x0000000700007c0c */ /* 0x000fda000bf06270 */
[----:B------:R-:W-:Y:S05]  /*0340*/  @!P0 BRA `(.L_x_3) ;  /* 0xfffffffc00ac8947 */ /* 0x000fea000383ffff */
[----:B------:R-:W-:Y:S05]  /*0350*/  BRA `(.L_x_2) ;  /* 0x0000000000047947 */ /* 0x000fea0003800000 */
.L_x_1:
[----:B------:R-:W-:-:S07]  /*0360*/  IADD3 R0, PT, PT, R0, 0x1, RZ ;  /* 0x0000000100007810 */ /* 0x000fce0007ffe0ff */
.L_x_2:
[----:B------:R-:W-:Y:S05]  /*0370*/  BSYNC.RECONVERGENT B0 ;  /* 0x0000000000007941 */ /* 0x000fea0003800200 */
.L_x_0:
[----:B------:R-:W0:Y:S01]  /*0380*/  LDCU UR6, c[0x0][0x3a8] ;  /* 0x00007500ff0677ac */ /* 0x000e220008000800 */
[----:B------:R-:W-:Y:S01]  /*0390*/  BSSY.RECONVERGENT B0, `(.L_x_4) ;  /* 0x0000078000007945 */ /* 0x000fe20003800200 */
[----:B------:R-:W-:Y:S01]  /*03a0*/  IMAD.MOV.U32 R11, RZ, RZ, -0x1000000 ;  /* 0xff000000ff0b7424 */ /* 0x000fe200078e00ff */
[----:B------:R-:W1:Y:S01]  /*03b0*/  LDCU.64 UR4, c[0x0][0x358] ;  /* 0x00006b00ff0477ac */ /* 0x000e620008000a00 */
[----:B0-----:R-:W-:-:S13]  /*03c0*/  ISETP.NE.AND P0, PT, R0, UR6, PT ;  /* 0x0000000600007c0c */ /* 0x001fda000bf05270 */
[----:B-1----:R-:W-:Y:S05]  /*03d0*/  @!P0 BRA `(.L_x_5) ;  /* 0x0000000400cc8947 */ /* 0x002fea0003800000 */
[----:B------:R-:W-:Y:S01]  /*03e0*/  DMUL R8, R8, R8 ;  /* 0x0000000808087228 */ /* 0x000fe20000000000 */
[----:B------:R-:W-:Y:S07]  /*03f0*/  BSSY.RECONVERGENT B1, `(.L_x_6) ;  /* 0x0000010000017945 */ /* 0x000fee0003800200 */
[----:B------:R-:W-:-:S10]  /*0400*/  DFMA R8, R12, R12, R8 ;  /* 0x0000000c0c08722b */ /* 0x000fd40000000008 */
[----:B------:R-:W0:Y:S02]  /*0410*/  F2F.F32.F64 R9, R8 ;  /* 0x0000000800097310 */ /* 0x000e240000301000 */
[----:B0-----:R-:W-:-:S06]  /*0420*/  IADD3 R3, PT, PT, R9, -0xd000000, RZ ;  /* 0xf300000009037810 */ /* 0x001fcc0007ffe0ff */
[----:B------:R0:W1:Y:S01]  /*0430*/  MUFU.RSQ R4, R9 ;  /* 0x0000000900047308 */ /* 0x0000620000001400 */
[----:B------:R-:W-:Y:S02]  /*0440*/  ISETP.GT.U32.AND P0, PT, R3, 0x727fffff, PT ;  /* 0x727fffff0300780c */ /* 0x000fe40003f04070 */
[----:B------:R-:W-:-:S11]  /*0450*/  I2FP.F32.S32 R3, R0 ;  /* 0x0000000000037245 */ /* 0x000fd60000201400 */
[----:B0-----:R-:W-:Y:S05]  /*0460*/  @!P0 BRA `(.L_x_7) ;  /* 0x0000000000108947 */ /* 0x001fea0003800000 */
[----:B------:R-:W-:-:S07]  /*0470*/  MOV R10, 0x490 ;  /* 0x00000490000a7802 */ /* 0x000fce0000000f00 */
[----:B-1----:R-:W-:Y:S05]  /*0480*/  CALL.REL.NOINC `($__internal_0_$__cuda_sm20_sqrt_rn_f32_slowpath) ;  /* 0x0000000400bc7944 */ /* 0x002fea0003c00000 */
[----:B------:R-:W-:Y:S01]  /*0490*/  IMAD.MOV.U32 R0, RZ, RZ, R4 ;  /* 0x000000ffff007224 */ /* 0x000fe200078e0004 */
[----:B------:R-:W-:Y:S06]  /*04a0*/  BRA `(.L_x_8) ;  /* 0x0000000000107947 */ /* 0x000fec0003800000 */
.L_x_7:
[----:B-1----:R-:W-:Y:S01]  /*04b0*/  FMUL.FTZ R0, R9, R4 ;  /* 0x0000000409007220 */ /* 0x002fe20000410000 */
[----:B------:R-:W-:-:S03]  /*04c0*/  FMUL.FTZ R4, R4, 0.5 ;  /* 0x3f00000004047820 */ /* 0x000fc60000410000 */
[----:B------:R-:W-:-:S04]  /*04d0*/  FFMA R7, -R0, R0, R9 ;  /* 0x0000000000077223 */ /* 0x000fc80000000109 */
[----:B------:R-:W-:-:S07]  /*04e0*/  FFMA R0, R7, R4, R0 ;  /* 0x0000000407007223 */ /* 0x000fce0000000000 */
.L_x_8:
[----:B------:R-:W-:Y:S05]  /*04f0*/  BSYNC.RECONVERGENT B1 ;  /* 0x0000000000017941 */ /* 0x000fea0003800200 */
.L_x_6:
[----:B------:R-:W-:Y:S01]  /*0500*/  MOV R11, R0 ;  /* 0x00000000000b7202 */ /* 0x000fe20000000f00 */
[----:B------:R-:W-:Y:S01]  /*0510*/  IMAD.MOV.U32 R4, RZ, RZ, 0x3dc6b27f ;  /* 0x3dc6b27fff047424 */ /* 0x000fe200078e00ff */
[----:B------:R-:W0:Y:S01]  /*0520*/  LDCU UR6, c[0x0][0x3a8] ;  /* 0x00007500ff0677ac */ /* 0x000e220008000800 */
[----:B------:R-:W-:Y:S01]  /*0530*/  BSSY.RECONVERGENT B1, `(.L_x_9) ;  /* 0x0000044000017945 */ /* 0x000fe20003800200 */
[----:B------:R-:W-:-:S13]  /*0540*/  FSETP.GEU.AND P0, PT, R11, 1.175494350822287508e-38, PT ;  /* 0x008000000b00780b */ /* 0x000fda0003f0e000 */
[----:B------:R-:W-:-:S04]  /*0550*/  @!P0 FMUL R11, R11, 8388608 ;  /* 0x4b0000000b0b8820 */ /* 0x000fc80000400000 */
[----:B------:R-:W-:-:S05]  /*0560*/  VIADD R0, R11, 0xc0cafb0d ;  /* 0xc0cafb0d0b007836 */ /* 0x000fca0000000000 */
[----:B------:R-:W-:-:S04]  /*0570*/  LOP3.LUT R6, R0, 0xff800000, RZ, 0xc0, !PT ;  /* 0xff80000000067812 */ /* 0x000fc800078ec0ff */
[-C--:B------:R-:W-:Y:S02]  /*0580*/  IADD3 R0, PT, PT, R11, -R6.reuse, RZ ;  /* 0x800000060b007210 */ /* 0x080fe40007ffe0ff */
[----:B------:R-:W-:-:S03]  /*0590*/  I2FP.F32.S32 R7, R6 ;  /* 0x0000000600077245 */ /* 0x000fc60000201400 */
[----:B------:R-:W-:-:S04]  /*05a0*/  FADD R9, R0, -1 ;  /* 0xbf80000000097421 */ /* 0x000fc80000000000 */
[----:B------:R-:W-:-:S04]  /*05b0*/  FFMA R0, R9, R4, -0.16845393180847167969 ;  /* 0xbe2c7f3009007423 */ /* 0x000fc80000000004 */
[----:B------:R-:W-:-:S04]  /*05c0*/  FFMA R0, R9, R0, 0.1716887056827545166 ;  /* 0x3e2fcf2a09007423 */ /* 0x000fc80000000000 */
[----:B------:R-:W-:-:S04]  /*05d0*/  FFMA R0, R9, R0, -0.17900948226451873779 ;  /* 0xbe374e4309007423 */ /* 0x000fc80000000000 */
[----:B------:R-:W-:-:S04]  /*05e0*/  FFMA R0, R9, R0, 0.20512372255325317383 ;  /* 0x3e520bf409007423 */ /* 0x000fc80000000000 */
[----:B------:R-:W-:-:S04]  /*05f0*/  FFMA R0, R9, R0, -0.24046532809734344482 ;  /* 0xbe763c8b09007423 */ /* 0x000fc80000000000 */
[----:B------:R-:W-:-:S04]  /*0600*/  FFMA R0, R9, R0, 0.28857114911079406738 ;  /* 0x3e93bf9909007423 */ /* 0x000fc80000000000 */
[----:B------:R-:W-:-:S04]  /*0610*/  FFMA R0, R9, R0, -0.36067417263984680176 ;  /* 0xbeb8aa4909007423 */ /* 0x000fc80000000000 */
[----:B------:R-:W-:-:S04]  /*0620*/  FFMA R0, R9, R0, 0.48089820146560668945 ;  /* 0x3ef6384a09007423 */ /* 0x000fc80000000000 */
[----:B------:R-:W-:-:S04]  /*0630*/  FFMA R0, R9, R0, -0.72134751081466674805 ;  /* 0xbf38aa3b09007423 */ /* 0x000fc80000000000 */
[----:B------:R-:W-:Y:S01]  /*0640*/  FMUL R8, R9, R0 ;  /* 0x0000000009087220 */ /* 0x000fe20000400000 */
[----:B------:R-:W-:Y:S02]  /*0650*/  FSEL R0, RZ, -23, P0 ;  /* 0xc1b80000ff007808 */ /* 0x000fe40000000000 */
[----:B------:R-:W-:Y:S01]  /*0660*/  ISETP.GT.U32.AND P0, PT, R11, 0x7f7fffff, PT ;  /* 0x7f7fffff0b00780c */ /* 0x000fe20003f04070 */
[----:B------:R-:W-:Y:S02]  /*0670*/  FMUL R8, R9, R8 ;  /* 0x0000000809087220 */ /* 0x000fe40000400000 */
[----:B------:R-:W-:Y:S01]  /*0680*/  FFMA R7, R7, 1.1920928955078125e-07, R0 ;  /* 0x3400000007077823 */ /* 0x000fe20000000000 */
[----:B------:R-:W-:Y:S01]  /*0690*/  MOV R0, 0x7f800000 ;  /* 0x7f80000000007802 */ /* 0x000fe20000000f00 */
[----:B------:R-:W-:-:S04]  /*06a0*/  FFMA R8, R9, 1.4426950216293334961, R8 ;  /* 0x3fb8aa3b09087823 */ /* 0x000fc80000000008 */
[----:B------:R-:W-:-:S04]  /*06b0*/  FADD R7, R7, R8 ;  /* 0x0000000807077221 */ /* 0x000fc80000000000 */
[C---:B------:R-:W-:Y:S01]  /*06c0*/  @P0 FFMA R7, R11.reuse, R0, +INF ;  /* 0x7f8000000b070423 */ /* 0x040fe20000000000 */
[----:B------:R-:W-:-:S04]  /*06d0*/  FSETP.NEU.AND P0, PT, R11, RZ, PT ;  /* 0x000000ff0b00720b */ /* 0x000fc80003f0d000 */
[----:B------:R-:W-:-:S04]  /*06e0*/  FSEL R9, R7, -INF , P0 ;  /* 0xff80000007097808 */ /* 0x000fc80000000000 */
[----:B------:R-:W-:-:S13]  /*06f0*/  FSETP.GEU.AND P0, PT, R9, 1.175494350822287508e-38, PT ;  /* 0x008000000900780b */ /* 0x000fda0003f0e000 */
[----:B------:R-:W-:-:S04]  /*0700*/  @!P0 FMUL R9, R9, 8388608 ;  /* 0x4b00000009098820 */ /* 0x000fc80000400000 */
[----:B------:R-:W-:-:S05]  /*0710*/  VIADD R6, R9, 0xc0cafb0d ;  /* 0xc0cafb0d09067836 */ /* 0x000fca0000000000 */
[----:B------:R-:W-:-:S04]  /*0720*/  LOP3.LUT R6, R6, 0xff800000, RZ, 0xc0, !PT ;  /* 0xff80000006067812 */ /* 0x000fc800078ec0ff */
[-C--:B------:R-:W-:Y:S02]  /*0730*/  IADD3 R7, PT, PT, R9, -R6.reuse, RZ ;  /* 0x8000000609077210 */ /* 0x080fe40007ffe0ff */
[----:B------:R-:W-:-:S03]  /*0740*/  I2FP.F32.S32 R11, R6 ;  /* 0x00000006000b7245 */ /* 0x000fc60000201400 */
[----:B------:R-:W-:Y:S01]  /*0750*/  FADD R13, R7, -1 ;  /* 0xbf800000070d7421 */ /* 0x000fe20000000000 */
[----:B0-----:R-:W-:-:S03]  /*0760*/  I2FP.F32.S32 R7, UR6 ;  /* 0x0000000600077c45 */ /* 0x001fc60008201400 */
[C---:B------:R-:W-:Y:S01]  /*0770*/  FFMA R4, R13.reuse, R4, -0.16845393180847167969 ;  /* 0xbe2c7f300d047423 */ /* 0x040fe20000000004 */
[----:B------:R-:W0:Y:S03]  /*0780*/  MUFU.RCP R6, R7 ;  /* 0x0000000700067308 */ /* 0x000e260000001000 */
        /* <DEDUP_REMOVED lines=12> */
[----:B------:R-:W-:Y:S02]  /*0850*/  FFMA R4, R11, 1.1920928955078125e-07, R4 ;  /* 0x340000000b047823 */ /* 0x000fe40000000004 */
[----:B------:R-:W-:-:S04]  /*0860*/  FFMA R13, R13, 1.4426950216293334961, R8 ;  /* 0x3fb8aa3b0d0d7823 */ /* 0x000fc80000000008 */
[----:B------:R-:W-:-:S04]  /*0870*/  FADD R4, R4, R13 ;  /* 0x0000000d04047221 */ /* 0x000fc80000000000 */
[C---:B------:R-:W-:Y:S01]  /*0880*/  @P0 FFMA R4, R9.reuse, R0, +INF ;  /* 0x7f80000009040423 */ /* 0x040fe20000000000 */
[----:B------:R-:W-:-:S04]  /*0890*/  FSETP.NEU.AND P0, PT, R9, RZ, PT ;  /* 0x000000ff0900720b */ /* 0x000fc80003f0d000 */
[----:B------:R-:W-:-:S05]  /*08a0*/  FSEL R4, R4, -INF , P0 ;  /* 0xff80000004047808 */ /* 0x000fca0000000000 */
[----:B------:R-:W-:Y:S01]  /*08b0*/  FADD R0, R3, -R4 ;  /* 0x8000000403007221 */ /* 0x000fe20000000000 */
[----:B0-----:R-:W-:-:S03]  /*08c0*/  FFMA R3, -R7, R6, 1 ;  /* 0x3f80000007037423 */ /* 0x001fc60000000106 */
[----:B------:R-:W-:Y:S01]  /*08d0*/  FADD R0, R0, 4 ;  /* 0x4080000000007421 */ /* 0x000fe20000000000 */
[----:B------:R-:W-:-:S03]  /*08e0*/  FFMA R3, R6, R3, R6 ;  /* 0x0000000306037223 */ /* 0x000fc60000000006 */
[----:B------:R-:W0:Y:S01]  /*08f0*/  FCHK P0, R0, R7 ;  /* 0x0000000700007302 */ /* 0x000e220000000000 */
[----:B------:R-:W-:-:S04]  /*0900*/  FFMA R4, R0, R3, RZ ;  /* 0x0000000300047223 */ /* 0x000fc800000000ff */
[----:B------:R-:W-:-:S04]  /*0910*/  FFMA R6, -R7, R4, R0 ;  /* 0x0000000407067223 */ /* 0x000fc80000000100 */
[----:B------:R-:W-:Y:S01]  /*0920*/  FFMA R3, R3, R6, R4 ;  /* 0x0000000603037223 */ /* 0x000fe20000000004 */
[----:B0-----:R-:W-:Y:S06]  /*0930*/  @!P0 BRA `(.L_x_10) ;  /* 0x00000000000c8947 */ /* 0x001fec0003800000 */
[----:B------:R-:W-:-:S07]  /*0940*/  MOV R4, 0x960 ;  /* 0x0000096000047802 */ /* 0x000fce0000000f00 */
[----:B------:R-:W-:Y:S05]  /*0950*/  CALL.REL.NOINC `($__internal_1_$__cuda_sm3x_div_rn_noftz_f32_slowpath) ;  /* 0x0000000000e47944 */ /* 0x000fea0003c00000 */
[----:B------:R-:W-:-:S07]  /*0960*/  IMAD.MOV.U32 R3, RZ, RZ, R0 ;  /* 0x000000ffff037224 */ /* 0x000fce00078e0000 */
.L_x_10:
[----:B------:R-:W-:Y:S05]  /*0970*/  BSYNC.RECONVERGENT B1 ;  /* 0x0000000000017941 */ /* 0x000fea0003800200 */
.L_x_9:
[----:B------:R-:W-:-:S04]  /*0980*/  FADD R0, -R3, 1 ;  /* 0x3f80000003007421 */ /* 0x000fc80000000100 */
[----:B------:R-:W-:-:S04]  /*0990*/  FMUL R7, R0, 15 ;  /* 0x4170000000077820 */ /* 0x000fc80000400000 */
[C---:B------:R-:W-:Y:S01]  /*09a0*/  FMUL R4, R0.reuse, R7 ;  /* 0x0000000700047220 */ /* 0x040fe20000400000 */
[----:B------:R-:W-:-:S03]  /*09b0*/  FMUL R7, R0, 8.5 ;  /* 0x4108000000077820 */ /* 0x000fc60000400000 */
[----:B------:R-:W-:Y:S01]  /*09c0*/  FMUL R4, R4, R3 ;  /* 0x0000000304047220 */ /* 0x000fe20000400000 */
[----:B------:R-:W-:-:S03]  /*09d0*/  FMUL R7, R0, R7 ;  /* 0x0000000700077220 */ /* 0x000fc60000400000 */
[----:B------:R-:W-:Y:S01]  /*09e0*/  FMUL R6, R4, R3 ;  /* 0x0000000304067220 */ /* 0x000fe20000400000 */
[C---:B------:R-:W-:Y:S01]  /*09f0*/  FMUL R4, R0.reuse, 9 ;  /* 0x4110000000047820 */ /* 0x040fe20000400000 */
[----:B------:R-:W-:Y:S02]  /*0a00*/  FMUL R0, R0, R7 ;  /* 0x0000000700007220 */ /* 0x000fe40000400000 */
[----:B------:R-:W-:Y:S01]  /*0a10*/  FMUL R6, R6, 255 ;  /* 0x437f000006067820 */ /* 0x000fe20000400000 */
[-C--:B------:R-:W-:Y:S01]  /*0a20*/  FMUL R4, R4, R3.reuse ;  /* 0x0000000304047220 */ /* 0x080fe20000400000 */
[----:B------:R-:W-:-:S03]  /*0a30*/  FMUL R0, R0, R3 ;  /* 0x0000000300007220 */ /* 0x000fc60000400000 */
[-C--:B------:R-:W-:Y:S01]  /*0a40*/  FMUL R4, R4, R3.reuse ;  /* 0x0000000304047220 */ /* 0x080fe20000400000 */
[----:B------:R-:W0:Y:S01]  /*0a50*/  F2I.U32.TRUNC.NTZ R6, R6 ;  /* 0x0000000600067305 */ /* 0x000e22000020f000 */
[----:B------:R-:W-:Y:S02]  /*0a60*/  FMUL R0, R0, 255 ;  /* 0x437f000000007820 */ /* 0x000fe40000400000 */
[----:B------:R-:W-:-:S04]  /*0a70*/  FMUL R4, R4, R3 ;  /* 0x0000000304047220 */ /* 0x000fc80000400000 */
[----:B------:R-:W-:Y:S01]  /*0a80*/  FMUL R4, R4, 255 ;  /* 0x437f000004047820 */ /* 0x000fe20000400000 */
[----:B------:R-:W1:Y:S01]  /*0a90*/  F2I.U32.TRUNC.NTZ R0, R0 ;  /* 0x0000000000007305 */ /* 0x000e62000020f000 */
[----:B0-----:R-:W-:-:S07]  /*0aa0*/  SHF.L.U32 R3, R6, 0x8, RZ ;  /* 0x0000000806037819 */ /* 0x001fce00000006ff */
[----:B------:R-:W0:Y:S01]  /*0ab0*/  F2I.U32.TRUNC.NTZ R4, R4 ;  /* 0x0000000400047305 */ /* 0x000e22000020f000 */
[----:B------:R-:W-:Y:S02]  /*0ac0*/  LOP3.LUT R3, R3, 0xff00, RZ, 0xc0, !PT ;  /* 0x0000ff0003037812 */ /* 0x000fe400078ec0ff */
[----:B-1----:R-:W-:-:S03]  /*0ad0*/  LOP3.LUT R8, R0, 0xff, RZ, 0xc0, !PT ;  /* 0x000000ff00087812 */ /* 0x002fc600078ec0ff */
[----:B0-----:R-:W-:-:S05]  /*0ae0*/  IMAD R3, R4, 0x10000, R3 ;  /* 0x0001000004037824 */ /* 0x001fca00078e0203 */
[----:B------:R-:W-:-:S04]  /*0af0*/  IADD3 R3, PT, PT, R3, R8, RZ ;  /* 0x0000000803037210 */ /* 0x000fc80007ffe0ff */
[----:B------:R-:W-:-:S07]  /*0b00*/  LOP3.LUT R11, R3, 0xff000000, RZ, 0xfc, !PT ;  /* 0xff000000030b7812 */ /* 0x000fce00078efcff */
.L_x_5:
[----:B------:R-:W-:Y:S05]  /*0b10*/  BSYNC.RECONVERGENT B0 ;  /* 0x0000000000007941 */ /* 0x000fea0003800200 */
.L_x_4:
[----:B------:R-:W0:Y:S01]  /*0b20*/  LDC.64 R6, c[0x0][0x380] ;  /* 0x0000e000ff067b82 */ /* 0x000e220000000a00 */
[----:B------:R-:W1:Y:S02]  /*0b30*/  LDCU UR6, c[0x0][0x388] ;  /* 0x00007100ff0677ac */ /* 0x000e640008000800 */
[----:B-1----:R-:W-:-:S04]  /*0b40*/  IMAD R3, R2, UR6, R5 ;  /* 0x0000000602037c24 */ /* 0x002fc8000f8e0205 */
[----:B0-----:R-:W-:-:S05]  /*0b50*/  IMAD.WIDE.U32 R2, R3, 0x4, R6 ;  /* 0x0000000403027825 */ /* 0x001fca00078e0006 */
[----:B------:R-:W-:Y:S01]  /*0b60*/  STG.E desc[UR4][R2.64], R11 ;  /* 0x0000000b02007986 */ /* 0x000fe2000c101904 */
[----:B------:R-:W-:Y:S05]  /*0b70*/  EXIT ;  /* 0x000000000000794d */ /* 0x000fea0003800000 */
        .weak           $__internal_0_$__cuda_sm20_sqrt_rn_f32_slowpath
        .type           $__internal_0_$__cuda_sm20_sqrt_rn_f32_slowpath,@function
        .size           $__internal_0_$__cuda_sm20_sqrt_rn_f32_slowpath,($__internal_1_$__cuda_sm3x_div_rn_noftz_f32_slowpath - $__internal_0_$__cuda_sm20_sqrt_rn_f32_slowpath)
$__internal_0_$__cuda_sm20_sqrt_rn_f32_slowpath:
[----:B------:R-:W-:-:S13]  /*0b80*/  LOP3.LUT P0, RZ, R9, 0x7fffffff, RZ, 0xc0, !PT ;  /* 0x7fffffff09ff7812 */ /* 0x000fda000780c0ff */
[----:B------:R-:W-:Y:S01]  /*0b90*/  @!P0 IMAD.MOV.U32 R4, RZ, RZ, R9 ;  /* 0x000000ffff048224 */ /* 0x000fe200078e0009 */
[----:B------:R-:W-:Y:S06]  /*0ba0*/  @!P0 BRA `(.L_x_11) ;  /* 0x0000000000448947 */ /* 0x000fec0003800000 */
[----:B------:R-:W-:Y:S02]  /*0bb0*/  FSETP.GEU.FTZ.AND P0, PT, R9, RZ, PT ;  /* 0x000000ff0900720b */ /* 0x000fe40003f1e000 */
[----:B------:R-:W-:-:S11]  /*0bc0*/  MOV R0, R9 ;  /* 0x0000000900007202 */ /* 0x000fd60000000f00 */
[----:B------:R-:W-:Y:S01]  /*0bd0*/  @!P0 IMAD.MOV.U32 R4, RZ, RZ, 0x7fffffff ;  /* 0x7fffffffff048424 */ /* 0x000fe200078e00ff */
[----:B------:R-:W-:Y:S06]  /*0be0*/  @!P0 BRA `(.L_x_11) ;  /* 0x0000000000348947 */ /* 0x000fec0003800000 */
[----:B------:R-:W-:-:S13]  /*0bf0*/  FSETP.GTU.FTZ.AND P0, PT, |R0|, +INF , PT ;  /* 0x7f8000000000780b */ /* 0x000fda0003f1c200 */
[----:B------:R-:W-:Y:S01]  /*0c00*/  @P0 FADD.FTZ R4, R0, 1 ;  /* 0x3f80000000040421 */ /* 0x000fe20000010000 */
[----:B------:R-:W-:Y:S06]  /*0c10*/  @P0 BRA `(.L_x_11) ;  /* 0x0000000000280947 */ /* 0x000fec0003800000 */
[----:B------:R-:W-:-:S13]  /*0c20*/  FSETP.NEU.FTZ.AND P0, PT, |R0|, +INF , PT ;  /* 0x7f8000000000780b */ /* 0x000fda0003f1d200 */
[----:B------:R-:W-:-:S04]  /*0c30*/  @P0 FFMA R6, R0, 1.84467440737095516160e+19, RZ ;  /* 0x5f80000000060823 */ /* 0x000fc800000000ff */
[----:B------:R-:W0:Y:S02]  /*0c40*/  @P0 MUFU.RSQ R7, R6 ;  /* 0x0000000600070308 */ /* 0x000e240000001400 */
[----:B0-----:R-:W-:Y:S01]  /*0c50*/  @P0 FMUL.FTZ R9, R6, R7 ;  /* 0x0000000706090220 */ /* 0x001fe20000410000 */
[----:B------:R-:W-:-:S03]  /*0c60*/  @P0 FMUL.FTZ R7, R7, 0.5 ;  /* 0x3f00000007070820 */ /* 0x000fc60000410000 */
[----:B------:R-:W-:-:S04]  /*0c70*/  @P0 FADD.FTZ R4, -R9, -RZ ;  /* 0x800000ff09040221 */ /* 0x000fc80000010100 */
[----:B------:R-:W-:Y:S01]  /*0c80*/  @P0 FFMA R8, R9, R4, R6 ;  /* 0x0000000409080223 */ /* 0x000fe20000000006 */
[----:B------:R-:W-:-:S03]  /*0c90*/  @!P0 MOV R4, R0 ;  /* 0x0000000000048202 */ /* 0x000fc60000000f00 */
[----:B------:R-:W-:-:S04]  /*0ca0*/  @P0 FFMA R7, R8, R7, R9 ;  /* 0x0000000708070223 */ /* 0x000fc80000000009 */
[----:B------:R-:W-:-:S07]  /*0cb0*/  @P0 FMUL.FTZ R4, R7, 2.3283064365386962891e-10 ;  /* 0x2f80000007040820 */ /* 0x000fce0000410000 */
.L_x_11:
[----:B------:R-:W-:Y:S02]  /*0cc0*/  HFMA2 R7, -RZ, RZ, 0, 0 ;  /* 0x00000000ff077431 */ /* 0x000fe400000001ff */
[----:B------:R-:W-:-:S04]  /*0cd0*/  IMAD.MOV.U32 R6, RZ, RZ, R10 ;  /* 0x000000ffff067224 */ /* 0x000fc800078e000a */
[----:B------:R-:W-:Y:S05]  /*0ce0*/  RET.REL.NODEC R6 `(_Z17mandelbrot_kernelPjjjdddi) ;  /* 0xfffffff006c47950 */ /* 0x000fea0003c3ffff */
        .weak           $__internal_1_$__cuda_sm3x_div_rn_noftz_f32_slowpath
        .type           $__internal_1_$__cuda_sm3x_div_rn_noftz_f32_slowpath,@function
        .size           $__internal_1_$__cuda_sm3x_div_rn_noftz_f32_slowpath,(.L_x_25 - $__internal_1_$__cuda_sm3x_div_rn_noftz_f32_slowpath)
$__internal_1_$__cuda_sm3x_div_rn_noftz_f32_slowpath:
[----:B------:R-:W-:Y:S01]  /*0cf0*/  SHF.R.U32.HI R6, RZ, 0x17, R7 ;  /* 0x00000017ff067819 */ /* 0x000fe20000011607 */
[----:B------:R-:W-:Y:S01]  /*0d00*/  BSSY.RECONVERGENT B2, `(.L_x_12) ;  /* 0x0000064000027945 */ /* 0x000fe20003800200 */
[----:B------:R-:W-:Y:S02]  /*0d10*/  SHF.R.U32.HI R3, RZ, 0x17, R0 ;  /* 0x00000017ff037819 */ /* 0x000fe40000011600 */
[----:B------:R-:W-:Y:S02]  /*0d20*/  LOP3.LUT R6, R6, 0xff, RZ, 0xc0, !PT ;  /* 0x000000ff06067812 */ /* 0x000fe400078ec0ff */
[----:B------:R-:W-:Y:S02]  /*0d30*/  LOP3.LUT R12, R3, 0xff, RZ, 0xc0, !PT ;  /* 0x000000ff030c7812 */ /* 0x000fe400078ec0ff */
[----:B------:R-:W-:Y:S02]  /*0d40*/  IADD3 R10, PT, PT, R6, -0x1, RZ ;  /* 0xffffffff060a7810 */ /* 0x000fe40007ffe0ff */
[----:B------:R-:W-:Y:S01]  /*0d50*/  MOV R8, R0 ;  /* 0x0000000000087202 */ /* 0x000fe20000000f00 */
[----:B------:R-:W-:Y:S01]  /*0d60*/  VIADD R11, R12, 0xffffffff ;  /* 0xffffffff0c0b7836 */ /* 0x000fe20000000000 */
[----:B------:R-:W-:-:S04]  /*0d70*/  ISETP.GT.U32.AND P0, PT, R10, 0xfd, PT ;  /* 0x000000fd0a00780c */ /* 0x000fc80003f04070 */
[----:B------:R-:W-:-:S13]  /*0d80*/  ISETP.GT.U32.OR P0, PT, R11, 0xfd, P0 ;  /* 0x000000fd0b00780c */ /* 0x000fda0000704470 */
[----:B------:R-:W-:Y:S01]  /*0d90*/  @!P0 MOV R9, RZ ;  /* 0x000000ff00098202 */ /* 0x000fe20000000f00 */
[----:B------:R-:W-:Y:S06]  /*0da0*/  @!P0 BRA `(.L_x_13) ;  /* 0x0000000000608947 */ /* 0x000fec0003800000 */
[----:B------:R-:W-:Y:S01]  /*0db0*/  FSETP.GTU.FTZ.AND P0, PT, |R0|, +INF , PT ;  /* 0x7f8000000000780b */ /* 0x000fe20003f1c200 */
[----:B------:R-:W-:Y:S01]  /*0dc0*/  IMAD.MOV.U32 R3, RZ, RZ, R7 ;  /* 0x000000ffff037224 */ /* 0x000fe200078e0007 */
[----:B------:R-:W-:-:S04]  /*0dd0*/  FSETP.GTU.FTZ.AND P1, PT, |R7|, +INF , PT ;  /* 0x7f8000000700780b */ /* 0x000fc80003f3c200 */
[----:B------:R-:W-:-:S13]  /*0de0*/  PLOP3.LUT P0, PT, P0, P1, PT, 0xf8, 0x8f ;  /* 0x00000000008f781c */ /* 0x000fda0000703f70 */
[----:B------:R-:W-:Y:S05]  /*0df0*/  @P0 BRA `(.L_x_14) ;  /* 0x00000004004c0947 */ /* 0x000fea0003800000 */
[----:B------:R-:W-:-:S13]  /*0e00*/  LOP3.LUT P0, RZ, R7, 0x7fffffff, R8, 0xc8, !PT ;  /* 0x7fffffff07ff7812 */ /* 0x000fda000780c808 */
[----:B------:R-:W-:Y:S05]  /*0e10*/  @!P0 BRA `(.L_x_15) ;  /* 0x00000004003c8947 */ /* 0x000fea0003800000 */
[C---:B------:R-:W-:Y:S02]  /*0e20*/  FSETP.NEU.FTZ.AND P2, PT, |R0|.reuse, +INF , PT ;  /* 0x7f8000000000780b */ /* 0x040fe40003f5d200 */
[----:B------:R-:W-:Y:S02]  /*0e30*/  FSETP.NEU.FTZ.AND P1, PT, |R3|, +INF , PT ;  /* 0x7f8000000300780b */ /* 0x000fe40003f3d200 */
[----:B------:R-:W-:-:S11]  /*0e40*/  FSETP.NEU.FTZ.AND P0, PT, |R0|, +INF , PT ;  /* 0x7f8000000000780b */ /* 0x000fd60003f1d200 */
[----:B------:R-:W-:Y:S05]  /*0e50*/  @!P1 BRA !P2, `(.L_x_15) ;  /* 0x00000004002c9947 */ /* 0x000fea0005000000 */
[----:B------:R-:W-:-:S04]  /*0e60*/  LOP3.LUT P2, RZ, R8, 0x7fffffff, RZ, 0xc0, !PT ;  /* 0x7fffffff08ff7812 */ /* 0x000fc8000784c0ff */
[----:B------:R-:W-:-:S13]  /*0e70*/  PLOP3.LUT P1, PT, P1, P2, PT, 0x2f, 0xf2 ;  /* 0x0000000000f2781c */ /* 0x000fda0000f24577 */
[----:B------:R-:W-:Y:S05]  /*0e80*/  @P1 BRA `(.L_x_16) ;  /* 0x0000000400181947 */ /* 0x000fea0003800000 */
[----:B------:R-:W-:-:S04]  /*0e90*/  LOP3.LUT P1, RZ, R7, 0x7fffffff, RZ, 0xc0, !PT ;  /* 0x7fffffff07ff7812 */ /* 0x000fc8000782c0ff */
[----:B------:R-:W-:-:S13]  /*0ea0*/  PLOP3.LUT P0, PT, P0, P1, PT, 0x2f, 0xf2 ;  /* 0x0000000000f2781c */ /* 0x000fda0000702577 */
[----:B------:R-:W-:Y:S05]  /*0eb0*/  @P0 BRA `(.L_x_17) ;  /* 0x0000000400000947 */ /* 0x000fea0003800000 */
[----:B------:R-:W-:Y:S02]  /*0ec0*/  ISETP.GE.AND P0, PT, R11, RZ, PT ;  /* 0x000000ff0b00720c */ /* 0x000fe40003f06270 */
[----:B------:R-:W-:-:S11]  /*0ed0*/  ISETP.GE.AND P1, PT, R10, RZ, PT ;  /* 0x000000ff0a00720c */ /* 0x000fd60003f26270 */
[----:B------:R-:W-:Y:S01]  /*0ee0*/  @P0 MOV R9, RZ ;  /* 0x000000ff00090202 */ /* 0x000fe20000000f00 */
[----:B------:R-:W-:Y:S01]  /*0ef0*/  @!P0 FFMA R8, R0, 1.84467440737095516160e+19, RZ ;  /* 0x5f80000000088823 */ /* 0x000fe200000000ff */
[----:B------:R-:W-:Y:S01]  /*0f00*/  @!P0 MOV R9, 0xffffffc0 ;  /* 0xffffffc000098802 */ /* 0x000fe20000000f00 */
[----:B------:R-:W-:-:S04]  /*0f10*/  @!P1 FFMA R7, R3, 1.84467440737095516160e+19, RZ ;  /* 0x5f80000003079823 */ /* 0x000fc800000000ff */
[----:B------:R-:W-:-:S07]  /*0f20*/  @!P1 VIADD R9, R9, 0x40 ;  /* 0x0000004009099836 */ /* 0x000fce0000000000 */
.L_x_13:
[----:B------:R-:W-:Y:S01]  /*0f30*/  LEA R0, R6, 0xc0800000, 0x17 ;  /* 0xc080000006007811 */ /* 0x000fe200078eb8ff */
[----:B------:R-:W-:Y:S01]  /*0f40*/  BSSY.RECONVERGENT B3, `(.L_x_18) ;  /* 0x0000036000037945 */ /* 0x000fe20003800200 */
[----:B------:R-:W-:Y:S02]  /*0f50*/  IADD3 R3, PT, PT, R12, -0x7f, RZ ;  /* 0xffffff810c037810 */ /* 0x000fe40007ffe0ff */
[----:B------:R-:W-:Y:S02]  /*0f60*/  IADD3 R7, PT, PT, -R0, R7, RZ ;  /* 0x0000000700077210 */ /* 0x000fe40007ffe1ff */
[C---:B------:R-:W-:Y:S01]  /*0f70*/  IADD3 R6, PT, PT, R3.reuse, 0x7f, -R6 ;  /* 0x0000007f03067810 */ /* 0x040fe20007ffe806 */
[----:B------:R-:W-:Y:S01]  /*0f80*/  IMAD R0, R3, -0x800000, R8 ;  /* 0xff80000003007824 */ /* 0x000fe200078e0208 */
[----:B------:R-:W0:Y:S01]  /*0f90*/  MUFU.RCP R10, R7 ;  /* 0x00000007000a7308 */ /* 0x000e220000001000 */
[----:B------:R-:W-:Y:S02]  /*0fa0*/  FADD.FTZ R11, -R7, -RZ ;  /* 0x800000ff070b7221 */ /* 0x000fe40000010100 */
[----:B------:R-:W-:-:S02]  /*0fb0*/  IMAD.IADD R6, R6, 0x1, R9 ;  /* 0x0000000106067824 */ /* 0x000fc400078e0209 */
[----:B0-----:R-:W-:-:S04]  /*0fc0*/  FFMA R13, R10, R11, 1 ;  /* 0x3f8000000a0d7423 */ /* 0x001fc8000000000b */
[----:B------:R-:W-:-:S04]  /*0fd0*/  FFMA R15, R10, R13, R10 ;  /* 0x0000000d0a0f7223 */ /* 0x000fc8000000000a */
[----:B------:R-:W-:-:S04]  /*0fe0*/  FFMA R8, R0, R15, RZ ;  /* 0x0000000f00087223 */ /* 0x000fc800000000ff */
[----:B------:R-:W-:-:S04]  /*0ff0*/  FFMA R13, R11, R8, R0 ;  /* 0x000000080b0d7223 */ /* 0x000fc80000000000 */
[----:B------:R-:W-:-:S04]  /*1000*/  FFMA R8, R15, R13, R8 ;  /* 0x0000000d0f087223 */ /* 0x000fc80000000008 */
[----:B------:R-:W-:-:S04]  /*1010*/  FFMA R11, R11, R8, R0 ;  /* 0x000000080b0b7223 */ /* 0x000fc80000000000 */
[----:B------:R-:W-:-:S05]  /*1020*/  FFMA R0, R15, R11, R8 ;  /* 0x0000000b0f007223 */ /* 0x000fca0000000008 */
[----:B------:R-:W-:-:S04]  /*1030*/  SHF.R.U32.HI R3, RZ, 0x17, R0 ;  /* 0x00000017ff037819 */ /* 0x000fc80000011600 */
[----:B------:R-:W-:-:S04]  /*1040*/  LOP3.LUT R3, R3, 0xff, RZ, 0xc0, !PT ;  /* 0x000000ff03037812 */ /* 0x000fc800078ec0ff */
[----:B------:R-:W-:-:S04]  /*1050*/  IADD3 R9, PT, PT, R3, R6, RZ ;  /* 0x0000000603097210 */ /* 0x000fc80007ffe0ff */
[----:B------:R-:W-:-:S04]  /*1060*/  IADD3 R3, PT, PT, R9, -0x1, RZ ;  /* 0xffffffff09037810 */ /* 0x000fc80007ffe0ff */
[----:B------:R-:W-:-:S13]  /*1070*/  ISETP.GE.U32.AND P0, PT, R3, 0xfe, PT ;  /* 0x000000fe0300780c */ /* 0x000fda0003f06070 */
[----:B------:R-:W-:Y:S05]  /*1080*/  @!P0 BRA `(.L_x_19) ;  /* 0x0000000000808947 */ /* 0x000fea0003800000 */
[----:B------:R-:W-:-:S13]  /*1090*/  ISETP.GT.AND P0, PT, R9, 0xfe, PT ;  /* 0x000000fe0900780c */ /* 0x000fda0003f04270 */
[----:B------:R-:W-:Y:S05]  /*10a0*/  @P0 BRA `(.L_x_20) ;  /* 0x00000000006c0947 */ /* 0x000fea0003800000 */
[----:B------:R-:W-:-:S13]  /*10b0*/  ISETP.GE.AND P0, PT, R9, 0x1, PT ;  /* 0x000000010900780c */ /* 0x000fda0003f06270 */
[----:B------:R-:W-:Y:S05]  /*10c0*/  @P0 BRA `(.L_x_21) ;  /* 0x0000000000740947 */ /* 0x000fea0003800000 */
[----:B------:R-:W-:Y:S02]  /*10d0*/  ISETP.GE.AND P0, PT, R9, -0x18, PT ;  /* 0xffffffe80900780c */ /* 0x000fe40003f06270 */
[----:B------:R-:W-:-:S11]  /*10e0*/  LOP3.LUT R0, R0, 0x80000000, RZ, 0xc0, !PT ;  /* 0x8000000000007812 */ /* 0x000fd600078ec0ff */
[----:B------:R-:W-:Y:S05]  /*10f0*/  @!P0 BRA `(.L_x_21) ;  /* 0x0000000000688947 */ /* 0x000fea0003800000 */
[CCC-:B------:R-:W-:Y:S01]  /*1100*/  FFMA.RZ R3, R15.reuse, R11.reuse, R8.reuse ;  /* 0x0000000b0f037223 */ /* 0x1c0fe2000000c008 */
[-CC-:B------:R-:W-:Y:S01]  /*1110*/  FFMA.RM R6, R15, R11.reuse, R8.reuse ;  /* 0x0000000b0f067223 */ /* 0x180fe20000004008 */
[C---:B------:R-:W-:Y:S02]  /*1120*/  ISETP.NE.AND P2, PT, R9.reuse, RZ, PT ;  /* 0x000000ff0900720c */ /* 0x040fe40003f45270 */
[----:B------:R-:W-:Y:S02]  /*1130*/  ISETP.NE.AND P1, PT, R9, RZ, PT ;  /* 0x000000ff0900720c */ /* 0x000fe40003f25270 */
[----:B------:R-:W-:Y:S01]  /*1140*/  LOP3.LUT R7, R3, 0x7fffff, RZ, 0xc0, !PT ;  /* 0x007fffff03077812 */ /* 0x000fe200078ec0ff */
[----:B------:R-:W-:Y:S01]  /*1150*/  FFMA.RP R3, R15, R11, R8 ;  /* 0x0000000b0f037223 */ /* 0x000fe20000008008 */
[C---:B------:R-:W-:Y:S01]  /*1160*/  VIADD R8, R9.reuse, 0x20 ;  /* 0x0000002009087836 */ /* 0x040fe20000000000 */
[----:B------:R-:W-:Y:S02]  /*1170*/  IADD3 R9, PT, PT, -R9, RZ, RZ ;  /* 0x000000ff09097210 */ /* 0x000fe40007ffe1ff */
[----:B------:R-:W-:-:S02]  /*1180*/  LOP3.LUT R7, R7, 0x800000, RZ, 0xfc, !PT ;  /* 0x0080000007077812 */ /* 0x000fc400078efcff */
[----:B------:R-:W-:Y:S02]  /*1190*/  FSETP.NEU.FTZ.AND P0, PT, R3, R6, PT ;  /* 0x000000060300720b */ /* 0x000fe40003f1d000 */
[----:B------:R-:W-:Y:S02]  /*11a0*/  SHF.L.U32 R8, R7, R8, RZ ;  /* 0x0000000807087219 */ /* 0x000fe400000006ff */
[----:B------:R-:W-:Y:S02]  /*11b0*/  SEL R6, R9, RZ, P2 ;  /* 0x000000ff09067207 */ /* 0x000fe40001000000 */
[----:B------:R-:W-:Y:S02]  /*11c0*/  ISETP.NE.AND P1, PT, R8, RZ, P1 ;  /* 0x000000ff0800720c */ /* 0x000fe40000f25270 */
[----:B------:R-:W-:Y:S02]  /*11d0*/  SHF.R.U32.HI R6, RZ, R6, R7 ;  /* 0x00000006ff067219 */ /* 0x000fe40000011607 */
[----:B------:R-:W-:-:S02]  /*11e0*/  PLOP3.LUT P0, PT, P0, P1, PT, 0xf8, 0x8f ;  /* 0x00000000008f781c */ /* 0x000fc40000703f70 */
[----:B------:R-:W-:Y:S02]  /*11f0*/  SHF.R.U32.HI R8, RZ, 0x1, R6 ;  /* 0x00000001ff087819 */ /* 0x000fe40000011606 */
[----:B------:R-:W-:-:S04]  /*1200*/  SEL R3, RZ, 0x1, !P0 ;  /* 0x00000001ff037807 */ /* 0x000fc80004000000 */
[----:B------:R-:W-:-:S04]  /*1210*/  LOP3.LUT R3, R3, 0x1, R8, 0xf8, !PT ;  /* 0x0000000103037812 */ /* 0x000fc800078ef808 */
[----:B------:R-:W-:-:S04]  /*1220*/  LOP3.LUT R3, R3, R6, RZ, 0xc0, !PT ;  /* 0x0000000603037212 */ /* 0x000fc800078ec0ff */
[----:B------:R-:W-:-:S04]  /*1230*/  IADD3 R3, PT, PT, R8, R3, RZ ;  /* 0x0000000308037210 */ /* 0x000fc80007ffe0ff */
[----:B------:R-:W-:Y:S01]  /*1240*/  LOP3.LUT R0, R3, R0, RZ, 0xfc, !PT ;  /* 0x0000000003007212 */ /* 0x000fe200078efcff */
[----:B------:R-:W-:Y:S06]  /*1250*/  BRA `(.L_x_21) ;  /* 0x0000000000107947 */ /* 0x000fec0003800000 */
.L_x_20:
[----:B------:R-:W-:-:S04]  /*1260*/  LOP3.LUT R0, R0, 0x80000000, RZ, 0xc0, !PT ;  /* 0x8000000000007812 */ /* 0x000fc800078ec0ff */
[----:B------:R-:W-:Y:S01]  /*1270*/  LOP3.LUT R0, R0, 0x7f800000, RZ, 0xfc, !PT ;  /* 0x7f80000000007812 */ /* 0x000fe200078efcff */
[----:B------:R-:W-:Y:S06]  /*1280*/  BRA `(.L_x_21) ;  /* 0x0000000000047947 */ /* 0x000fec0003800000 */
.L_x_19:
[----:B------:R-:W-:-:S07]  /*1290*/  IMAD R0, R6, 0x800000, R0 ;  /* 0x0080000006007824 */ /* 0x000fce00078e0200 */
.L_x_21:
[----:B------:R-:W-:Y:S05]  /*12a0*/  BSYNC.RECONVERGENT B3 ;  /* 0x0000000000037941 */ /* 0x000fea0003800200 */
.L_x_18:
[----:B------:R-:W-:Y:S05]  /*12b0*/  BRA `(.L_x_22) ;  /* 0x0000000000207947 */ /* 0x000fea0003800000 */
.L_x_17:
[----:B------:R-:W-:-:S04]  /*12c0*/  LOP3.LUT R0, R7, 0x80000000, R8, 0x48, !PT ;  /* 0x8000000007007812 */ /* 0x000fc800078e4808 */
[----:B------:R-:W-:Y:S01]  /*12d0*/  LOP3.LUT R0, R0, 0x7f800000, RZ, 0xfc, !PT ;  /* 0x7f80000000007812 */ /* 0x000fe200078efcff */
[----:B------:R-:W-:Y:S06]  /*12e0*/  BRA `(.L_x_22) ;  /* 0x0000000000147947 */ /* 0x000fec0003800000 */
.L_x_16:
[----:B------:R-:W-:Y:S01]  /*12f0*/  LOP3.LUT R0, R7, 0x80000000, R8, 0x48, !PT ;  /* 0x8000000007007812 */ /* 0x000fe200078e4808 */
[----:B------:R-:W-:Y:S06]  /*1300*/  BRA `(.L_x_22) ;  /* 0x00000000000c7947 */ /* 0x000fec0003800000 */
.L_x_15:
[----:B------:R-:W0:Y:S01]  /*1310*/  MUFU.RSQ R0, -QNAN ;  /* 0xffc0000000007908 */ /* 0x000e220000001400 */
[----:B------:R-:W-:Y:S05]  /*1320*/  BRA `(.L_x_22) ;  /* 0x0000000000047947 */ /* 0x000fea0003800000 */
.L_x_14:
[----:B------:R-:W-:-:S07]  /*1330*/  FADD.FTZ R0, R0, R3 ;  /* 0x0000000300007221 */ /* 0x000fce0000010000 */
.L_x_22:
[----:B------:R-:W-:Y:S05]  /*1340*/  BSYNC.RECONVERGENT B2 ;  /* 0x0000000000027941 */ /* 0x000fea0003800200 */
.L_x_12:
[----:B------:R-:W-:Y:S01]  /*1350*/  HFMA2 R7, -RZ, RZ, 0, 0 ;  /* 0x00000000ff077431 */ /* 0x000fe200000001ff */
[----:B------:R-:W-:-:S04]  /*1360*/  MOV R6, R4 ;  /* 0x0000000400067202 */ /* 0x000fc80000000f00 */
[----:B0-----:R-:W-:Y:S05]  /*1370*/  RET.REL.NODEC R6 `(_Z17mandelbrot_kernelPjjjdddi) ;  /* 0xffffffec06207950 */ /* 0x001fea0003c3ffff */
.L_x_23:
[----:B------:R-:W-:-:S00]  /*1380*/  BRA `(.L_x_23) ;  /* 0xfffffffc00fc7947 */ /* 0x000fc0000383ffff */
[----:B------:R-:W-:-:S00]  /*1390*/  NOP ;  /* 0x0000000000007918 */ /* 0x000fc00000000000 */
        /* <DEDUP_REMOVED lines=14> */
.L_x_25:


//--------------------- .nv.shared.reserved.0     --------------------------
	.section	.nv.shared.reserved.0,"aw",@nobits
	.weak		__nv_reservedSMEM_offset_0_alias
	.size		__nv_reservedSMEM_offset_0_alias, 0, 64
	.other		__nv_reservedSMEM_offset_0_alias,@"STO_CUDA_RESERVED_SHARED STV_DEFAULT"
__nv_reservedSMEM_offset_0_alias:
	.zero		0
	.zero		64


//--------------------- .nv.constant0._Z17mandelbrot_kernelPjjjdddi --------------------------
	.section	.nv.constant0._Z17mandelbrot_kernelPjjjdddi,"a",@progbits
	.sectionflags	@""
	.align	4
.nv.constant0._Z17mandelbrot_kernelPjjjdddi:
	.zero		940


//--------------------- SYMBOLS --------------------------

	.type		.nv.reservedSmem.offset0,@object
	.size		.nv.reservedSmem.offset0,0x4
